//
// Generated by NVIDIA NVVM Compiler
//
// Compiler Build ID: CL-36424714
// Cuda compilation tools, release 13.0, V13.0.88
// Based on NVVM 20.0.0
//

.version 9.0
.target sm_100
.address_size 64

	// .globl	_Z18sumMatrixOnGPU2D2DPfS_S_ii

.visible .entry _Z18sumMatrixOnGPU2D2DPfS_S_ii(
	.param .u64 .ptr .align 1 _Z18sumMatrixOnGPU2D2DPfS_S_ii_param_0,
	.param .u64 .ptr .align 1 _Z18sumMatrixOnGPU2D2DPfS_S_ii_param_1,
	.param .u64 .ptr .align 1 _Z18sumMatrixOnGPU2D2DPfS_S_ii_param_2,
	.param .u32 _Z18sumMatrixOnGPU2D2DPfS_S_ii_param_3,
	.param .u32 _Z18sumMatrixOnGPU2D2DPfS_S_ii_param_4
)
{
	.reg .pred 	%p<4>;
	.reg .b32 	%r<14>;
	.reg .b32 	%f<4>;
	.reg .b64 	%rd<11>;

	ld.param.u64 	%rd1, [_Z18sumMatrixOnGPU2D2DPfS_S_ii_param_0];
	ld.param.u64 	%rd2, [_Z18sumMatrixOnGPU2D2DPfS_S_ii_param_1];
	ld.param.u64 	%rd3, [_Z18sumMatrixOnGPU2D2DPfS_S_ii_param_2];
	ld.param.u32 	%r2, [_Z18sumMatrixOnGPU2D2DPfS_S_ii_param_3];
	ld.param.u32 	%r3, [_Z18sumMatrixOnGPU2D2DPfS_S_ii_param_4];
	mov.u32 	%r5, %ctaid.x;
	mov.u32 	%r6, %ntid.x;
	mov.u32 	%r7, %tid.x;
	mad.lo.s32 	%r8, %r5, %r6, %r7;
	mov.u32 	%r9, %ctaid.y;
	mov.u32 	%r10, %ntid.y;
	mov.u32 	%r11, %tid.y;
	mad.lo.s32 	%r12, %r9, %r10, %r11;
	mad.lo.s32 	%r1, %r2, %r12, %r8;
	setp.ge.s32 	%p1, %r8, %r2;
	setp.ge.s32 	%p2, %r12, %r3;
	or.pred  	%p3, %p1, %p2;
	@%p3 bra 	$L__BB0_2;
	cvta.to.global.u64 	%rd4, %rd1;
	cvta.to.global.u64 	%rd5, %rd2;
	cvta.to.global.u64 	%rd6, %rd3;
	mul.wide.u32 	%rd7, %r1, 4;
	add.s64 	%rd8, %rd4, %rd7;
	ld.global.f32 	%f1, [%rd8];
	add.s64 	%rd9, %rd5, %rd7;
	ld.global.f32 	%f2, [%rd9];
	add.f32 	%f3, %f1, %f2;
	add.s64 	%rd10, %rd6, %rd7;
	st.global.f32 	[%rd10], %f3;
$L__BB0_2:
	ret;

}
	// .globl	_Z18sumMatrixOnGPU1D1DPfS_S_ii
.visible .entry _Z18sumMatrixOnGPU1D1DPfS_S_ii(
	.param .u64 .ptr .align 1 _Z18sumMatrixOnGPU1D1DPfS_S_ii_param_0,
	.param .u64 .ptr .align 1 _Z18sumMatrixOnGPU1D1DPfS_S_ii_param_1,
	.param .u64 .ptr .align 1 _Z18sumMatrixOnGPU1D1DPfS_S_ii_param_2,
	.param .u32 _Z18sumMatrixOnGPU1D1DPfS_S_ii_param_3,
	.param .u32 _Z18sumMatrixOnGPU1D1DPfS_S_ii_param_4
)
{
	.reg .pred 	%p<12>;
	.reg .b32 	%r<114>;
	.reg .b32 	%f<88>;
	.reg .b64 	%rd<123>;

	ld.param.u64 	%rd4, [_Z18sumMatrixOnGPU1D1DPfS_S_ii_param_0];
	ld.param.u64 	%rd5, [_Z18sumMatrixOnGPU1D1DPfS_S_ii_param_1];
	ld.param.u64 	%rd6, [_Z18sumMatrixOnGPU1D1DPfS_S_ii_param_2];
	ld.param.u32 	%r69, [_Z18sumMatrixOnGPU1D1DPfS_S_ii_param_3];
	ld.param.u32 	%r70, [_Z18sumMatrixOnGPU1D1DPfS_S_ii_param_4];
	cvta.to.global.u64 	%rd1, %rd6;
	cvta.to.global.u64 	%rd2, %rd5;
	cvta.to.global.u64 	%rd3, %rd4;
	mov.u32 	%r71, %ctaid.x;
	mov.u32 	%r72, %ntid.x;
	mul.lo.s32 	%r1, %r71, %r72;
	mov.u32 	%r2, %tid.x;
	add.s32 	%r3, %r1, %r2;
	setp.ge.s32 	%p1, %r3, %r69;
	setp.lt.s32 	%p2, %r70, 1;
	or.pred  	%p3, %p1, %p2;
	@%p3 bra 	$L__BB1_13;
	setp.lt.u32 	%p4, %r70, 16;
	mov.b32 	%r110, 0;
	@%p4 bra 	$L__BB1_4;
	and.b32  	%r74, %r70, 2147483632;
	neg.s32 	%r108, %r74;
	add.s32 	%r75, %r2, %r69;
	add.s32 	%r107, %r75, %r1;
	shl.b32 	%r76, %r69, 1;
	add.s32 	%r106, %r3, %r76;
	mad.lo.s32 	%r105, %r69, 3, %r3;
	shl.b32 	%r77, %r69, 2;
	add.s32 	%r104, %r3, %r77;
	mad.lo.s32 	%r103, %r69, 5, %r3;
	mad.lo.s32 	%r102, %r69, 6, %r3;
	mad.lo.s32 	%r101, %r69, 7, %r3;
	shl.b32 	%r78, %r69, 3;
	add.s32 	%r100, %r3, %r78;
	mad.lo.s32 	%r99, %r69, 9, %r3;
	mad.lo.s32 	%r98, %r69, 10, %r3;
	mad.lo.s32 	%r97, %r69, 11, %r3;
	mad.lo.s32 	%r96, %r69, 12, %r3;
	mad.lo.s32 	%r95, %r69, 13, %r3;
	mad.lo.s32 	%r94, %r69, 14, %r3;
	mad.lo.s32 	%r93, %r69, 15, %r3;
	mov.u32 	%r92, %r3;
$L__BB1_3:
	.pragma "nounroll";
	and.b32  	%r110, %r70, 2147483632;
	mul.wide.u32 	%rd7, %r92, 4;
	add.s64 	%rd8, %rd3, %rd7;
	ld.global.f32 	%f1, [%rd8];
	add.s64 	%rd9, %rd2, %rd7;
	ld.global.f32 	%f2, [%rd9];
	add.f32 	%f3, %f1, %f2;
	add.s64 	%rd10, %rd1, %rd7;
	st.global.f32 	[%rd10], %f3;
	mul.wide.u32 	%rd11, %r107, 4;
	add.s64 	%rd12, %rd3, %rd11;
	ld.global.f32 	%f4, [%rd12];
	add.s64 	%rd13, %rd2, %rd11;
	ld.global.f32 	%f5, [%rd13];
	add.f32 	%f6, %f4, %f5;
	add.s64 	%rd14, %rd1, %rd11;
	st.global.f32 	[%rd14], %f6;
	mul.wide.u32 	%rd15, %r106, 4;
	add.s64 	%rd16, %rd3, %rd15;
	ld.global.f32 	%f7, [%rd16];
	add.s64 	%rd17, %rd2, %rd15;
	ld.global.f32 	%f8, [%rd17];
	add.f32 	%f9, %f7, %f8;
	add.s64 	%rd18, %rd1, %rd15;
	st.global.f32 	[%rd18], %f9;
	mul.wide.u32 	%rd19, %r105, 4;
	add.s64 	%rd20, %rd3, %rd19;
	ld.global.f32 	%f10, [%rd20];
	add.s64 	%rd21, %rd2, %rd19;
	ld.global.f32 	%f11, [%rd21];
	add.f32 	%f12, %f10, %f11;
	add.s64 	%rd22, %rd1, %rd19;
	st.global.f32 	[%rd22], %f12;
	mul.wide.u32 	%rd23, %r104, 4;
	add.s64 	%rd24, %rd3, %rd23;
	ld.global.f32 	%f13, [%rd24];
	add.s64 	%rd25, %rd2, %rd23;
	ld.global.f32 	%f14, [%rd25];
	add.f32 	%f15, %f13, %f14;
	add.s64 	%rd26, %rd1, %rd23;
	st.global.f32 	[%rd26], %f15;
	mul.wide.u32 	%rd27, %r103, 4;
	add.s64 	%rd28, %rd3, %rd27;
	ld.global.f32 	%f16, [%rd28];
	add.s64 	%rd29, %rd2, %rd27;
	ld.global.f32 	%f17, [%rd29];
	add.f32 	%f18, %f16, %f17;
	add.s64 	%rd30, %rd1, %rd27;
	st.global.f32 	[%rd30], %f18;
	mul.wide.u32 	%rd31, %r102, 4;
	add.s64 	%rd32, %rd3, %rd31;
	ld.global.f32 	%f19, [%rd32];
	add.s64 	%rd33, %rd2, %rd31;
	ld.global.f32 	%f20, [%rd33];
	add.f32 	%f21, %f19, %f20;
	add.s64 	%rd34, %rd1, %rd31;
	st.global.f32 	[%rd34], %f21;
	mul.wide.u32 	%rd35, %r101, 4;
	add.s64 	%rd36, %rd3, %rd35;
	ld.global.f32 	%f22, [%rd36];
	add.s64 	%rd37, %rd2, %rd35;
	ld.global.f32 	%f23, [%rd37];
	add.f32 	%f24, %f22, %f23;
	add.s64 	%rd38, %rd1, %rd35;
	st.global.f32 	[%rd38], %f24;
	mul.wide.u32 	%rd39, %r100, 4;
	add.s64 	%rd40, %rd3, %rd39;
	ld.global.f32 	%f25, [%rd40];
	add.s64 	%rd41, %rd2, %rd39;
	ld.global.f32 	%f26, [%rd41];
	add.f32 	%f27, %f25, %f26;
	add.s64 	%rd42, %rd1, %rd39;
	st.global.f32 	[%rd42], %f27;
	mul.wide.u32 	%rd43, %r99, 4;
	add.s64 	%rd44, %rd3, %rd43;
	ld.global.f32 	%f28, [%rd44];
	add.s64 	%rd45, %rd2, %rd43;
	ld.global.f32 	%f29, [%rd45];
	add.f32 	%f30, %f28, %f29;
	add.s64 	%rd46, %rd1, %rd43;
	st.global.f32 	[%rd46], %f30;
	mul.wide.u32 	%rd47, %r98, 4;
	add.s64 	%rd48, %rd3, %rd47;
	ld.global.f32 	%f31, [%rd48];
	add.s64 	%rd49, %rd2, %rd47;
	ld.global.f32 	%f32, [%rd49];
	add.f32 	%f33, %f31, %f32;
	add.s64 	%rd50, %rd1, %rd47;
	st.global.f32 	[%rd50], %f33;
	mul.wide.u32 	%rd51, %r97, 4;
	add.s64 	%rd52, %rd3, %rd51;
	ld.global.f32 	%f34, [%rd52];
	add.s64 	%rd53, %rd2, %rd51;
	ld.global.f32 	%f35, [%rd53];
	add.f32 	%f36, %f34, %f35;
	add.s64 	%rd54, %rd1, %rd51;
	st.global.f32 	[%rd54], %f36;
	mul.wide.u32 	%rd55, %r96, 4;
	add.s64 	%rd56, %rd3, %rd55;
	ld.global.f32 	%f37, [%rd56];
	add.s64 	%rd57, %rd2, %rd55;
	ld.global.f32 	%f38, [%rd57];
	add.f32 	%f39, %f37, %f38;
	add.s64 	%rd58, %rd1, %rd55;
	st.global.f32 	[%rd58], %f39;
	mul.wide.u32 	%rd59, %r95, 4;
	add.s64 	%rd60, %rd3, %rd59;
	ld.global.f32 	%f40, [%rd60];
	add.s64 	%rd61, %rd2, %rd59;
	ld.global.f32 	%f41, [%rd61];
	add.f32 	%f42, %f40, %f41;
	add.s64 	%rd62, %rd1, %rd59;
	st.global.f32 	[%rd62], %f42;
	mul.wide.u32 	%rd63, %r94, 4;
	add.s64 	%rd64, %rd3, %rd63;
	ld.global.f32 	%f43, [%rd64];
	add.s64 	%rd65, %rd2, %rd63;
	ld.global.f32 	%f44, [%rd65];
	add.f32 	%f45, %f43, %f44;
	add.s64 	%rd66, %rd1, %rd63;
	st.global.f32 	[%rd66], %f45;
	mul.wide.u32 	%rd67, %r93, 4;
	add.s64 	%rd68, %rd3, %rd67;
	ld.global.f32 	%f46, [%rd68];
	add.s64 	%rd69, %rd2, %rd67;
	ld.global.f32 	%f47, [%rd69];
	add.f32 	%f48, %f46, %f47;
	add.s64 	%rd70, %rd1, %rd67;
	st.global.f32 	[%rd70], %f48;
	add.s32 	%r108, %r108, 16;
	shl.b32 	%r79, %r69, 4;
	add.s32 	%r107, %r107, %r79;
	add.s32 	%r106, %r106, %r79;
	add.s32 	%r105, %r105, %r79;
	add.s32 	%r104, %r104, %r79;
	add.s32 	%r103, %r103, %r79;
	add.s32 	%r102, %r102, %r79;
	add.s32 	%r101, %r101, %r79;
	add.s32 	%r100, %r100, %r79;
	add.s32 	%r99, %r99, %r79;
	add.s32 	%r98, %r98, %r79;
	add.s32 	%r97, %r97, %r79;
	add.s32 	%r96, %r96, %r79;
	add.s32 	%r95, %r95, %r79;
	add.s32 	%r94, %r94, %r79;
	add.s32 	%r93, %r93, %r79;
	add.s32 	%r92, %r92, %r79;
	setp.ne.s32 	%p5, %r108, 0;
	@%p5 bra 	$L__BB1_3;
$L__BB1_4:
	and.b32  	%r56, %r70, 15;
	setp.eq.s32 	%p6, %r56, 0;
	@%p6 bra 	$L__BB1_13;
	and.b32  	%r57, %r70, 7;
	setp.lt.u32 	%p7, %r56, 8;
	@%p7 bra 	$L__BB1_7;
	mad.lo.s32 	%r80, %r110, %r69, %r3;
	mul.wide.u32 	%rd71, %r80, 4;
	add.s64 	%rd72, %rd3, %rd71;
	ld.global.f32 	%f49, [%rd72];
	add.s64 	%rd73, %rd2, %rd71;
	ld.global.f32 	%f50, [%rd73];
	add.f32 	%f51, %f49, %f50;
	add.s64 	%rd74, %rd1, %rd71;
	st.global.f32 	[%rd74], %f51;
	add.s32 	%r81, %r80, %r69;
	mul.wide.u32 	%rd75, %r81, 4;
	add.s64 	%rd76, %rd3, %rd75;
	ld.global.f32 	%f52, [%rd76];
	add.s64 	%rd77, %rd2, %rd75;
	ld.global.f32 	%f53, [%rd77];
	add.f32 	%f54, %f52, %f53;
	add.s64 	%rd78, %rd1, %rd75;
	st.global.f32 	[%rd78], %f54;
	add.s32 	%r82, %r81, %r69;
	mul.wide.u32 	%rd79, %r82, 4;
	add.s64 	%rd80, %rd3, %rd79;
	ld.global.f32 	%f55, [%rd80];
	add.s64 	%rd81, %rd2, %rd79;
	ld.global.f32 	%f56, [%rd81];
	add.f32 	%f57, %f55, %f56;
	add.s64 	%rd82, %rd1, %rd79;
	st.global.f32 	[%rd82], %f57;
	add.s32 	%r83, %r82, %r69;
	mul.wide.u32 	%rd83, %r83, 4;
	add.s64 	%rd84, %rd3, %rd83;
	ld.global.f32 	%f58, [%rd84];
	add.s64 	%rd85, %rd2, %rd83;
	ld.global.f32 	%f59, [%rd85];
	add.f32 	%f60, %f58, %f59;
	add.s64 	%rd86, %rd1, %rd83;
	st.global.f32 	[%rd86], %f60;
	add.s32 	%r84, %r83, %r69;
	mul.wide.u32 	%rd87, %r84, 4;
	add.s64 	%rd88, %rd3, %rd87;
	ld.global.f32 	%f61, [%rd88];
	add.s64 	%rd89, %rd2, %rd87;
	ld.global.f32 	%f62, [%rd89];
	add.f32 	%f63, %f61, %f62;
	add.s64 	%rd90, %rd1, %rd87;
	st.global.f32 	[%rd90], %f63;
	add.s32 	%r85, %r84, %r69;
	mul.wide.u32 	%rd91, %r85, 4;
	add.s64 	%rd92, %rd3, %rd91;
	ld.global.f32 	%f64, [%rd92];
	add.s64 	%rd93, %rd2, %rd91;
	ld.global.f32 	%f65, [%rd93];
	add.f32 	%f66, %f64, %f65;
	add.s64 	%rd94, %rd1, %rd91;
	st.global.f32 	[%rd94], %f66;
	add.s32 	%r86, %r85, %r69;
	mul.wide.u32 	%rd95, %r86, 4;
	add.s64 	%rd96, %rd3, %rd95;
	ld.global.f32 	%f67, [%rd96];
	add.s64 	%rd97, %rd2, %rd95;
	ld.global.f32 	%f68, [%rd97];
	add.f32 	%f69, %f67, %f68;
	add.s64 	%rd98, %rd1, %rd95;
	st.global.f32 	[%rd98], %f69;
	add.s32 	%r87, %r86, %r69;
	mul.wide.u32 	%rd99, %r87, 4;
	add.s64 	%rd100, %rd3, %rd99;
	ld.global.f32 	%f70, [%rd100];
	add.s64 	%rd101, %rd2, %rd99;
	ld.global.f32 	%f71, [%rd101];
	add.f32 	%f72, %f70, %f71;
	add.s64 	%rd102, %rd1, %rd99;
	st.global.f32 	[%rd102], %f72;
	add.s32 	%r110, %r110, 8;
$L__BB1_7:
	setp.eq.s32 	%p8, %r57, 0;
	@%p8 bra 	$L__BB1_13;
	and.b32  	%r60, %r70, 3;
	setp.lt.u32 	%p9, %r57, 4;
	@%p9 bra 	$L__BB1_10;
	mad.lo.s32 	%r88, %r110, %r69, %r3;
	mul.wide.u32 	%rd103, %r88, 4;
	add.s64 	%rd104, %rd3, %rd103;
	ld.global.f32 	%f73, [%rd104];
	add.s64 	%rd105, %rd2, %rd103;
	ld.global.f32 	%f74, [%rd105];
	add.f32 	%f75, %f73, %f74;
	add.s64 	%rd106, %rd1, %rd103;
	st.global.f32 	[%rd106], %f75;
	add.s32 	%r89, %r88, %r69;
	mul.wide.u32 	%rd107, %r89, 4;
	add.s64 	%rd108, %rd3, %rd107;
	ld.global.f32 	%f76, [%rd108];
	add.s64 	%rd109, %rd2, %rd107;
	ld.global.f32 	%f77, [%rd109];
	add.f32 	%f78, %f76, %f77;
	add.s64 	%rd110, %rd1, %rd107;
	st.global.f32 	[%rd110], %f78;
	add.s32 	%r90, %r89, %r69;
	mul.wide.u32 	%rd111, %r90, 4;
	add.s64 	%rd112, %rd3, %rd111;
	ld.global.f32 	%f79, [%rd112];
	add.s64 	%rd113, %rd2, %rd111;
	ld.global.f32 	%f80, [%rd113];
	add.f32 	%f81, %f79, %f80;
	add.s64 	%rd114, %rd1, %rd111;
	st.global.f32 	[%rd114], %f81;
	add.s32 	%r91, %r90, %r69;
	mul.wide.u32 	%rd115, %r91, 4;
	add.s64 	%rd116, %rd3, %rd115;
	ld.global.f32 	%f82, [%rd116];
	add.s64 	%rd117, %rd2, %rd115;
	ld.global.f32 	%f83, [%rd117];
	add.f32 	%f84, %f82, %f83;
	add.s64 	%rd118, %rd1, %rd115;
	st.global.f32 	[%rd118], %f84;
	add.s32 	%r110, %r110, 4;
$L__BB1_10:
	setp.eq.s32 	%p10, %r60, 0;
	@%p10 bra 	$L__BB1_13;
	mad.lo.s32 	%r113, %r110, %r69, %r3;
	neg.s32 	%r112, %r60;
$L__BB1_12:
	.pragma "nounroll";
	mul.wide.u32 	%rd119, %r113, 4;
	add.s64 	%rd120, %rd3, %rd119;
	ld.global.f32 	%f85, [%rd120];
	add.s64 	%rd121, %rd2, %rd119;
	ld.global.f32 	%f86, [%rd121];
	add.f32 	%f87, %f85, %f86;
	add.s64 	%rd122, %rd1, %rd119;
	st.global.f32 	[%rd122], %f87;
	add.s32 	%r113, %r113, %r69;
	add.s32 	%r112, %r112, 1;
	setp.ne.s32 	%p11, %r112, 0;
	@%p11 bra 	$L__BB1_12;
$L__BB1_13:
	ret;

}


// ===== COMPILED SASS (sm_100) =====

	.target	sm_100

	.elftype	@"ET_EXEC"


//--------------------- .note.nv.tkinfo           --------------------------
	.section	.note.nv.tkinfo,"",@"SHT_NOTE"
	.sectionflags	@"SHF_NOTE_NV_TKINFO"
	.tkinfo
        /*0018*/ 	.word	0x00000002
        /*0030*/ 	.string	""
        /*0030*/ 	.string	"ptxas"
        /*0030*/ 	.string	"Cuda compilation tools, release 13.0, V13.0.88"
        /*0030*/ 	.string	"Build cuda_13.0.r13.0/compiler.36424714_0"
        /*0030*/ 	.string	"-arch sm_100 -m 64 "



//--------------------- .note.nv.cuinfo           --------------------------
	.section	.note.nv.cuinfo,"",@"SHT_NOTE"
	.sectionflags	@"SHF_NOTE_NV_CUINFO"
        /*0018*/ 	.short	0x0002
        /*001a*/ 	.short	0x0064
        /*001c*/ 	.short	0x0082
	.zero		2


//--------------------- .nv.info                  --------------------------
	.section	.nv.info,"",@"SHT_CUDA_INFO"
	.align	4


	//----- nvinfo : EIATTR_REGCOUNT
	.align		4
        /*0000*/ 	.byte	0x04, 0x2f
        /*0002*/ 	.short	(.L_1 - .L_0)
	.align		4
.L_0:
        /*0004*/ 	.word	index@(_Z18sumMatrixOnGPU2D2DPfS_S_ii)
        /*0008*/ 	.word	0x0000000c


	//----- nvinfo : EIATTR_FRAME_SIZE
	.align		4
.L_1:
        /*000c*/ 	.byte	0x04, 0x11
        /*000e*/ 	.short	(.L_3 - .L_2)
	.align		4
.L_2:
        /*0010*/ 	.word	index@(_Z18sumMatrixOnGPU2D2DPfS_S_ii)
        /*0014*/ 	.word	0x00000000


	//----- nvinfo : EIATTR_REGCOUNT
	.align		4
.L_3:
        /*0018*/ 	.byte	0x04, 0x2f
        /*001a*/ 	.short	(.L_5 - .L_4)
	.align		4
.L_4:
        /*001c*/ 	.word	index@(_Z18sumMatrixOnGPU1D1DPfS_S_ii)
        /*0020*/ 	.word	0x00000020


	//----- nvinfo : EIATTR_FRAME_SIZE
	.align		4
.L_5:
        /*0024*/ 	.byte	0x04, 0x11
        /*0026*/ 	.short	(.L_7 - .L_6)
	.align		4
.L_6:
        /*0028*/ 	.word	index@(_Z18sumMatrixOnGPU1D1DPfS_S_ii)
        /*002c*/ 	.word	0x00000000


	//----- nvinfo : EIATTR_MIN_STACK_SIZE
	.align		4
.L_7:
        /*0030*/ 	.byte	0x04, 0x12
        /*0032*/ 	.short	(.L_9 - .L_8)
	.align		4
.L_8:
        /*0034*/ 	.word	index@(_Z18sumMatrixOnGPU1D1DPfS_S_ii)
        /*0038*/ 	.word	0x00000000


	//----- nvinfo : EIATTR_MIN_STACK_SIZE
	.align		4
.L_9:
        /*003c*/ 	.byte	0x04, 0x12
        /*003e*/ 	.short	(.L_11 - .L_10)
	.align		4
.L_10:
        /*0040*/ 	.word	index@(_Z18sumMatrixOnGPU2D2DPfS_S_ii)
        /*0044*/ 	.word	0x00000000
.L_11:


//--------------------- .nv.compat                --------------------------
	.section	.nv.compat,"",@"SHT_CUDA_COMPAT_INFO"
	.align	4
        /*0000*/ 	.byte	0x02, 0x09, 0x00, 0x00, 0x02, 0x02, 0x01, 0x00, 0x02, 0x05, 0x05, 0x00, 0x03, 0x07, 0x01, 0x01
        /*0010*/ 	.byte	0x02, 0x03, 0x00, 0x00, 0x02, 0x06, 0x01, 0x00, 0x04, 0x0b, 0x08, 0x00, 0x09, 0x00, 0x00, 0x00
        /*0020*/ 	.byte	0x00, 0x00, 0x00, 0x00


//--------------------- .nv.info._Z18sumMatrixOnGPU1D1DPfS_S_ii --------------------------
	.section	.nv.info._Z18sumMatrixOnGPU1D1DPfS_S_ii,"",@"SHT_CUDA_INFO"
	.sectionflags	@""
	.align	4


	//----- nvinfo : EIATTR_CUDA_API_VERSION
	.align		4
        /*0000*/ 	.byte	0x04, 0x37
        /*0002*/ 	.short	(.L_13 - .L_12)
.L_12:
        /*0004*/ 	.word	0x00000082


	//----- nvinfo : EIATTR_KPARAM_INFO
	.align		4
.L_13:
        /*0008*/ 	.byte	0x04, 0x17
        /*000a*/ 	.short	(.L_15 - .L_14)
.L_14:
        /*000c*/ 	.word	0x00000000
        /*0010*/ 	.short	0x0004
        /*0012*/ 	.short	0x001c
        /*0014*/ 	.byte	0x00, 0xf0, 0x11, 0x00


	//----- nvinfo : EIATTR_KPARAM_INFO
	.align		4
.L_15:
        /*0018*/ 	.byte	0x04, 0x17
        /*001a*/ 	.short	(.L_17 - .L_16)
.L_16:
        /*001c*/ 	.word	0x00000000
        /*0020*/ 	.short	0x0003
        /*0022*/ 	.short	0x0018
        /*0024*/ 	.byte	0x00, 0xf0, 0x11, 0x00


	//----- nvinfo : EIATTR_KPARAM_INFO
	.align		4
.L_17:
        /*0028*/ 	.byte	0x04, 0x17
        /*002a*/ 	.short	(.L_19 - .L_18)
.L_18:
        /*002c*/ 	.word	0x00000000
        /*0030*/ 	.short	0x0002
        /*0032*/ 	.short	0x0010
        /*0034*/ 	.byte	0x00, 0xf5, 0x21, 0x00


	//----- nvinfo : EIATTR_KPARAM_INFO
	.align		4
.L_19:
        /*0038*/ 	.byte	0x04, 0x17
        /*003a*/ 	.short	(.L_21 - .L_20)
.L_20:
        /*003c*/ 	.word	0x00000000
        /*0040*/ 	.short	0x0001
        /*0042*/ 	.short	0x0008
        /*0044*/ 	.byte	0x00, 0xf5, 0x21, 0x00


	//----- nvinfo : EIATTR_KPARAM_INFO
	.align		4
.L_21:
        /*0048*/ 	.byte	0x04, 0x17
        /*004a*/ 	.short	(.L_23 - .L_22)
.L_22:
        /*004c*/ 	.word	0x00000000
        /*0050*/ 	.short	0x0000
        /*0052*/ 	.short	0x0000
        /*0054*/ 	.byte	0x00, 0xf5, 0x21, 0x00


	//----- nvinfo : EIATTR_SPARSE_MMA_MASK
	.align		4
.L_23:
        /*0058*/ 	.byte	0x03, 0x50
        /*005a*/ 	.short	0x0000


	//----- nvinfo : EIATTR_MAXREG_COUNT
	.align		4
        /*005c*/ 	.byte	0x03, 0x1b
        /*005e*/ 	.short	0x00ff


	//----- nvinfo : EIATTR_MERCURY_ISA_VERSION
	.align		4
        /*0060*/ 	.byte	0x03, 0x5f
        /*0062*/ 	.short	0x0101


	//----- nvinfo : EIATTR_VRC_CTA_INIT_COUNT
	.align		4
        /*0064*/ 	.byte	0x02, 0x4a
	.zero		1
	.zero		1


	//----- nvinfo : EIATTR_EXIT_INSTR_OFFSETS
	.align		4
        /*0068*/ 	.byte	0x04, 0x1c
        /*006a*/ 	.short	(.L_25 - .L_24)


	//   ....[0]....
.L_24:
        /*006c*/ 	.word	0x000000a0


	//   ....[1]....
        /*0070*/ 	.word	0x00000c20


	//   ....[2]....
        /*0074*/ 	.word	0x000010c0


	//   ....[3]....
        /*0078*/ 	.word	0x00001360


	//   ....[4]....
        /*007c*/ 	.word	0x00001470


	//----- nvinfo : EIATTR_CBANK_PARAM_SIZE
	.align		4
.L_25:
        /*0080*/ 	.byte	0x03, 0x19
        /*0082*/ 	.short	0x0020


	//----- nvinfo : EIATTR_PARAM_CBANK
	.align		4
        /*0084*/ 	.byte	0x04, 0x0a
        /*0086*/ 	.short	(.L_27 - .L_26)
	.align		4
.L_26:
        /*0088*/ 	.word	index@(.nv.constant0._Z18sumMatrixOnGPU1D1DPfS_S_ii)
        /*008c*/ 	.short	0x0380
        /*008e*/ 	.short	0x0020


	//----- nvinfo : EIATTR_SW_WAR
	.align		4
.L_27:
        /*0090*/ 	.byte	0x04, 0x36
        /*0092*/ 	.short	(.L_29 - .L_28)
.L_28:
        /*0094*/ 	.word	0x00000008
.L_29:


//--------------------- .nv.info._Z18sumMatrixOnGPU2D2DPfS_S_ii --------------------------
	.section	.nv.info._Z18sumMatrixOnGPU2D2DPfS_S_ii,"",@"SHT_CUDA_INFO"
	.sectionflags	@""
	.align	4


	//----- nvinfo : EIATTR_CUDA_API_VERSION
	.align		4
        /*0000*/ 	.byte	0x04, 0x37
        /*0002*/ 	.short	(.L_31 - .L_30)
.L_30:
        /*0004*/ 	.word	0x00000082


	//----- nvinfo : EIATTR_KPARAM_INFO
	.align		4
.L_31:
        /*0008*/ 	.byte	0x04, 0x17
        /*000a*/ 	.short	(.L_33 - .L_32)
.L_32:
        /*000c*/ 	.word	0x00000000
        /*0010*/ 	.short	0x0004
        /*0012*/ 	.short	0x001c
        /*0014*/ 	.byte	0x00, 0xf0, 0x11, 0x00


	//----- nvinfo : EIATTR_KPARAM_INFO
	.align		4
.L_33:
        /*0018*/ 	.byte	0x04, 0x17
        /*001a*/ 	.short	(.L_35 - .L_34)
.L_34:
        /*001c*/ 	.word	0x00000000
        /*0020*/ 	.short	0x0003
        /*0022*/ 	.short	0x0018
        /*0024*/ 	.byte	0x00, 0xf0, 0x11, 0x00


	//----- nvinfo : EIATTR_KPARAM_INFO
	.align		4
.L_35:
        /*0028*/ 	.byte	0x04, 0x17
        /*002a*/ 	.short	(.L_37 - .L_36)
.L_36:
        /*002c*/ 	.word	0x00000000
        /*0030*/ 	.short	0x0002
        /*0032*/ 	.short	0x0010
        /*0034*/ 	.byte	0x00, 0xf5, 0x21, 0x00


	//----- nvinfo : EIATTR_KPARAM_INFO
	.align		4
.L_37:
        /*0038*/ 	.byte	0x04, 0x17
        /*003a*/ 	.short	(.L_39 - .L_38)
.L_38:
        /*003c*/ 	.word	0x00000000
        /*0040*/ 	.short	0x0001
        /*0042*/ 	.short	0x0008
        /*0044*/ 	.byte	0x00, 0xf5, 0x21, 0x00


	//----- nvinfo : EIATTR_KPARAM_INFO
	.align		4
.L_39:
        /*0048*/ 	.byte	0x04, 0x17
        /*004a*/ 	.short	(.L_41 - .L_40)
.L_40:
        /*004c*/ 	.word	0x00000000
        /*0050*/ 	.short	0x0000
        /*0052*/ 	.short	0x0000
        /*0054*/ 	.byte	0x00, 0xf5, 0x21, 0x00


	//----- nvinfo : EIATTR_SPARSE_MMA_MASK
	.align		4
.L_41:
        /*0058*/ 	.byte	0x03, 0x50
        /*005a*/ 	.short	0x0000


	//----- nvinfo : EIATTR_MAXREG_COUNT
	.align		4
        /*005c*/ 	.byte	0x03, 0x1b
        /*005e*/ 	.short	0x00ff


	//----- nvinfo : EIATTR_MERCURY_ISA_VERSION
	.align		4
        /*0060*/ 	.byte	0x03, 0x5f
        /*0062*/ 	.short	0x0101


	//----- nvinfo : EIATTR_VRC_CTA_INIT_COUNT
	.align		4
        /*0064*/ 	.byte	0x02, 0x4a
	.zero		1
	.zero		1


	//----- nvinfo : EIATTR_EXIT_INSTR_OFFSETS
	.align		4
        /*0068*/ 	.byte	0x04, 0x1c
        /*006a*/ 	.short	(.L_43 - .L_42)


	//   ....[0]....
.L_42:
        /*006c*/ 	.word	0x000000d0


	//   ....[1]....
        /*0070*/ 	.word	0x00000190


	//----- nvinfo : EIATTR_CBANK_PARAM_SIZE
	.align		4
.L_43:
        /*0074*/ 	.byte	0x03, 0x19
        /*0076*/ 	.short	0x0020


	//----- nvinfo : EIATTR_PARAM_CBANK
	.align		4
        /*0078*/ 	.byte	0x04, 0x0a
        /*007a*/ 	.short	(.L_45 - .L_44)
	.align		4
.L_44:
        /*007c*/ 	.word	index@(.nv.constant0._Z18sumMatrixOnGPU2D2DPfS_S_ii)
        /*0080*/ 	.short	0x0380
        /*0082*/ 	.short	0x0020


	//----- nvinfo : EIATTR_SW_WAR
	.align		4
.L_45:
        /*0084*/ 	.byte	0x04, 0x36
        /*0086*/ 	.short	(.L_47 - .L_46)
.L_46:
        /*0088*/ 	.word	0x00000008
.L_47:


//--------------------- .nv.callgraph             --------------------------
	.section	.nv.callgraph,"",@"SHT_CUDA_CALLGRAPH"
	.align	4
	.sectionentsize	8
	.align		4
        /*0000*/ 	.word	0x00000000
	.align		4
        /*0004*/ 	.word	0xffffffff
	.align		4
        /*0008*/ 	.word	0x00000000
	.align		4
        /*000c*/ 	.word	0xfffffffe
	.align		4
        /*0010*/ 	.word	0x00000000
	.align		4
        /*0014*/ 	.word	0xfffffffd
	.align		4
        /*0018*/ 	.word	0x00000000
	.align		4
        /*001c*/ 	.word	0xfffffffc


//--------------------- .text._Z18sumMatrixOnGPU1D1DPfS_S_ii --------------------------
	.section	.text._Z18sumMatrixOnGPU1D1DPfS_S_ii,"ax",@progbits
	.align	128
        .global         _Z18sumMatrixOnGPU1D1DPfS_S_ii
        .type           _Z18sumMatrixOnGPU1D1DPfS_S_ii,@function
        .size           _Z18sumMatrixOnGPU1D1DPfS_S_ii,(.L_x_7 - _Z18sumMatrixOnGPU1D1DPfS_S_ii)
        .other          _Z18sumMatrixOnGPU1D1DPfS_S_ii,@"STO_CUDA_ENTRY STV_DEFAULT"
_Z18sumMatrixOnGPU1D1DPfS_S_ii:
.text._Z18sumMatrixOnGPU1D1DPfS_S_ii:
[----:B------:R-:W-:Y:S01]  /*0000*/  LDC R1, c[0x0][0x37c] ;  /* 0x0000df00ff017b82 */ /* 0x000fe20000000800 */
[----:B------:R-:W0:Y:S07]  /*0010*/  S2R R6, SR_TID.X ;  /* 0x0000000000067919 */ /* 0x000e2e0000002100 */
[----:B------:R-:W1:Y:S01]  /*0020*/  S2UR UR4, SR_CTAID.X ;  /* 0x00000000000479c3 */ /* 0x000e620000002500 */
[----:B------:R-:W2:Y:S01]  /*0030*/  LDCU.64 UR10, c[0x0][0x398] ;  /* 0x00007300ff0a77ac */ /* 0x000ea20008000a00 */
[----:B------:R-:W1:Y:S01]  /*0040*/  LDCU UR5, c[0x0][0x360] ;  /* 0x00006c00ff0577ac */ /* 0x000e620008000800 */
[----:B--2---:R-:W-:-:S02]  /*0050*/  UISETP.GE.AND UP0, UPT, UR11, 0x1, UPT ;  /* 0x000000010b00788c */ /* 0x004fc4000bf06270 */
[----:B-1----:R-:W-:-:S04]  /*0060*/  UIMAD UR4, UR4, UR5, URZ ;  /* 0x00000005040472a4 */ /* 0x002fc8000f8e02ff */
[----:B------:R-:W-:Y:S02]  /*0070*/  PLOP3.LUT P0, PT, PT, PT, UP0, 0x80, 0x8 ;  /* 0x000000000008781c */ /* 0x000fe40003f0f008 */
[----:B0-----:R-:W-:-:S04]  /*0080*/  IADD3 R0, PT, PT, R6, UR4, RZ ;  /* 0x0000000406007c10 */ /* 0x001fc8000fffe0ff */
[----:B------:R-:W-:-:S13]  /*0090*/  ISETP.GE.OR P0, PT, R0, UR10, !P0 ;  /* 0x0000000a00007c0c */ /* 0x000fda000c706670 */
[----:B------:R-:W-:Y:S05]  /*00a0*/  @P0 EXIT ;  /* 0x000000000000094d */ /* 0x000fea0003800000 */
[----:B------:R-:W-:Y:S01]  /*00b0*/  UISETP.GE.U32.AND UP0, UPT, UR11, 0x10, UPT ;  /* 0x000000100b00788c */ /* 0x000fe2000bf06070 */
[----:B------:R-:W-:Y:S01]  /*00c0*/  HFMA2 R3, -RZ, RZ, 0, 0 ;  /* 0x00000000ff037431 */ /* 0x000fe200000001ff */
[----:B------:R-:W0:Y:S07]  /*00d0*/  LDCU.64 UR8, c[0x0][0x358] ;  /* 0x00006b00ff0877ac */ /* 0x000e2e0008000a00 */
[----:B------:R-:W-:Y:S05]  /*00e0*/  BRA.U !UP0, `(.L_x_0) ;  /* 0x0000000908c47547 */ /* 0x000fea000b800000 */
[----:B------:R-:W-:Y:S01]  /*00f0*/  MOV R5, UR10 ;  /* 0x0000000a00057c02 */ /* 0x000fe20008000f00 */
[----:B------:R-:W-:Y:S01]  /*0100*/  ULOP3.LUT UR5, UR11, 0x7ffffff0, URZ, 0xc0, !UPT ;  /* 0x7ffffff00b057892 */ /* 0x000fe2000f8ec0ff */
[----:B------:R-:W-:Y:S02]  /*0110*/  MOV R7, UR10 ;  /* 0x0000000a00077c02 */ /* 0x000fe40008000f00 */
[----:B------:R-:W-:Y:S01]  /*0120*/  MOV R11, UR10 ;  /* 0x0000000a000b7c02 */ /* 0x000fe20008000f00 */
[----:B------:R-:W-:Y:S01]  /*0130*/  UIADD3 UR6, UPT, UPT, -UR5, URZ, URZ ;  /* 0x000000ff05067290 */ /* 0x000fe2000fffe1ff */
[----:B------:R-:W-:Y:S01]  /*0140*/  MOV R3, UR4 ;  /* 0x0000000400037c02 */ /* 0x000fe20008000f00 */
[--C-:B------:R-:W-:Y:S01]  /*0150*/  IMAD R4, R7, 0x3, R0.reuse ;  /* 0x0000000307047824 */ /* 0x100fe200078e0200 */
[----:B------:R-:W-:Y:S01]  /*0160*/  MOV R9, UR10 ;  /* 0x0000000a00097c02 */ /* 0x000fe20008000f00 */
[----:B------:R-:W-:Y:S01]  /*0170*/  IMAD R10, R11, 0x5, R0 ;  /* 0x000000050b0a7824 */ /* 0x000fe200078e0200 */
[----:B------:R-:W-:-:S02]  /*0180*/  MOV R15, UR10 ;  /* 0x0000000a000f7c02 */ /* 0x000fc40008000f00 */
[----:B------:R-:W-:Y:S02]  /*0190*/  MOV R17, UR10 ;  /* 0x0000000a00117c02 */ /* 0x000fe40008000f00 */
[----:B------:R-:W-:Y:S01]  /*01a0*/  MOV R21, UR10 ;  /* 0x0000000a00157c02 */ /* 0x000fe20008000f00 */
[--C-:B------:R-:W-:Y:S01]  /*01b0*/  IMAD R7, R15, 0x6, R0.reuse ;  /* 0x000000060f077824 */ /* 0x100fe200078e0200 */
        /* <DEDUP_REMOVED lines=14> */
[----:B------:R-:W-:Y:S01]  /*02a0*/  LEA R2, R5, R0, 0x1 ;  /* 0x0000000005027211 */ /* 0x000fe200078e08ff */
[----:B------:R-:W-:Y:S01]  /*02b0*/  IMAD R26, R13, 0xf, R0 ;  /* 0x0000000f0d1a7824 */ /* 0x000fe200078e0200 */
[----:B------:R-:W-:-:S02]  /*02c0*/  IADD3 R6, PT, PT, R3, UR10, R6 ;  /* 0x0000000a03067c10 */ /* 0x000fc4000fffe006 */
[-C--:B------:R-:W-:Y:S02]  /*02d0*/  LEA R5, R9, R0.reuse, 0x2 ;  /* 0x0000000009057211 */ /* 0x080fe400078e10ff */
[-C--:B------:R-:W-:Y:S02]  /*02e0*/  MOV R3, R0.reuse ;  /* 0x0000000000037202 */ /* 0x080fe40000000f00 */
[----:B------:R-:W-:-:S07]  /*02f0*/  LEA R9, R19, R0, 0x3 ;  /* 0x0000000013097211 */ /* 0x000fce00078e18ff */
.L_x_1:
[----:B------:R-:W1:Y:S08]  /*0300*/  LDC.64 R14, c[0x0][0x388] ;  /* 0x0000e200ff0e7b82 */ /* 0x000e700000000a00 */
[----:B------:R-:W2:Y:S01]  /*0310*/  LDC.64 R16, c[0x0][0x380] ;  /* 0x0000e000ff107b82 */ /* 0x000ea20000000a00 */
[----:B-1----:R-:W-:-:S06]  /*0320*/  IMAD.WIDE.U32 R18, R3, 0x4, R14 ;  /* 0x0000000403127825 */ /* 0x002fcc00078e000e */
[----:B0-----:R-:W3:Y:S01]  /*0330*/  LDG.E R19, desc[UR8][R18.64] ;  /* 0x0000000812137981 */ /* 0x001ee2000c1e1900 */
[----:B--2---:R-:W-:-:S05]  /*0340*/  IMAD.WIDE.U32 R12, R3, 0x4, R16 ;  /* 0x00000004030c7825 */ /* 0x004fca00078e0010 */
[----:B------:R0:W3:Y:S02]  /*0350*/  LDG.E R20, desc[UR8][R12.64] ;  /* 0x000000080c147981 */ /* 0x0000e4000c1e1900 */
[----:B0-----:R-:W0:Y:S02]  /*0360*/  LDC.64 R12, c[0x0][0x390] ;  /* 0x0000e400ff0c7b82 */ /* 0x001e240000000a00 */
[----:B0-----:R-:W-:-:S04]  /*0370*/  IMAD.WIDE.U32 R22, R3, 0x4, R12 ;  /* 0x0000000403167825 */ /* 0x001fc800078e000c */
[----:B---3--:R-:W-:-:S05]  /*0380*/  FADD R21, R20, R19 ;  /* 0x0000001314157221 */ /* 0x008fca0000000000 */
[----:B------:R0:W-:Y:S02]  /*0390*/  STG.E desc[UR8][R22.64], R21 ;  /* 0x0000001516007986 */ /* 0x0001e4000c101908 */
[----:B0-----:R-:W-:-:S04]  /*03a0*/  IMAD.WIDE.U32 R20, R6, 0x4, R14 ;  /* 0x0000000406147825 */ /* 0x001fc800078e000e */
[----:B------:R-:W-:Y:S02]  /*03b0*/  IMAD.WIDE.U32 R22, R6, 0x4, R16 ;  /* 0x0000000406167825 */ /* 0x000fe400078e0010 */
[----:B------:R-:W2:Y:S04]  /*03c0*/  LDG.E R20, desc[UR8][R20.64] ;  /* 0x0000000814147981 */ /* 0x000ea8000c1e1900 */
[----:B------:R-:W2:Y:S02]  /*03d0*/  LDG.E R18, desc[UR8][R22.64] ;  /* 0x0000000816127981 */ /* 0x000ea4000c1e1900 */
[----:B--2---:R-:W-:Y:S01]  /*03e0*/  FADD R19, R18, R20 ;  /* 0x0000001412137221 */ /* 0x004fe20000000000 */
[----:B------:R-:W-:-:S05]  /*03f0*/  IMAD.WIDE.U32 R20, R6, 0x4, R12 ;  /* 0x0000000406147825 */ /* 0x000fca00078e000c */
[----:B------:R0:W-:Y:S02]  /*0400*/  STG.E desc[UR8][R20.64], R19 ;  /* 0x0000001314007986 */ /* 0x0001e4000c101908 */
[----:B0-----:R-:W-:-:S05]  /*0410*/  IMAD.WIDE.U32 R18, R2, 0x4, R16 ;  /* 0x0000000402127825 */ /* 0x001fca00078e0010 */
[----:B------:R0:W2:Y:S02]  /*0420*/  LDG.E R20, desc[UR8][R18.64] ;  /* 0x0000000812147981 */ /* 0x0000a4000c1e1900 */
[----:B0-----:R-:W-:-:S05]  /*0430*/  IMAD.WIDE.U32 R18, R2, 0x4, R14 ;  /* 0x0000000402127825 */ /* 0x001fca00078e000e */
[----:B------:R-:W2:Y:S02]  /*0440*/  LDG.E R23, desc[UR8][R18.64] ;  /* 0x0000000812177981 */ /* 0x000ea4000c1e1900 */
[----:B--2---:R-:W-:Y:S01]  /*0450*/  FADD R18, R20, R23 ;  /* 0x0000001714127221 */ /* 0x004fe20000000000 */
[----:B------:R-:W-:-:S04]  /*0460*/  IMAD.WIDE.U32 R22, R2, 0x4, R12 ;  /* 0x0000000402167825 */ /* 0x000fc800078e000c */
[C---:B------:R-:W-:Y:S01]  /*0470*/  IMAD.WIDE.U32 R20, R4.reuse, 0x4, R14 ;  /* 0x0000000404147825 */ /* 0x040fe200078e000e */
[----:B------:R0:W-:Y:S05]  /*0480*/  STG.E desc[UR8][R22.64], R18 ;  /* 0x0000001216007986 */ /* 0x0001ea000c101908 */
[----:B------:R-:W2:Y:S01]  /*0490*/  LDG.E R21, desc[UR8][R20.64] ;  /* 0x0000000814157981 */ /* 0x000ea2000c1e1900 */
[----:B0-----:R-:W-:-:S06]  /*04a0*/  IMAD.WIDE.U32 R22, R4, 0x4, R16 ;  /* 0x0000000404167825 */ /* 0x001fcc00078e0010 */
        /* <DEDUP_REMOVED lines=70> */
[----:B------:R-:W2:Y:S01]  /*0910*/  LDG.E R22, desc[UR8][R22.64] ;  /* 0x0000000816167981 */ /* 0x000ea2000c1e1900 */
[----:B------:R-:W-:-:S04]  /*0920*/  IMAD.WIDE.U32 R18, R29, 0x4, R12 ;  /* 0x000000041d127825 */ /* 0x000fc800078e000c */
[----:B--2---:R-:W-:-:S05]  /*0930*/  FADD R21, R22, R21 ;  /* 0x0000001516157221 */ /* 0x004fca0000000000 */
[----:B------:R0:W-:Y:S02]  /*0940*/  STG.E desc[UR8][R18.64], R21 ;  /* 0x0000001512007986 */ /* 0x0001e4000c101908 */
[----:B0-----:R-:W-:-:S04]  /*0950*/  IMAD.WIDE.U32 R18, R24, 0x4, R16 ;  /* 0x0000000418127825 */ /* 0x001fc800078e0010 */
[C---:B------:R-:W-:Y:S02]  /*0960*/  IMAD.WIDE.U32 R20, R24.reuse, 0x4, R14 ;  /* 0x0000000418147825 */ /* 0x040fe400078e000e */
[----:B------:R-:W2:Y:S04]  /*0970*/  LDG.E R19, desc[UR8][R18.64] ;  /* 0x0000000812137981 */ /* 0x000ea8000c1e1900 */
[----:B------:R-:W2:Y:S01]  /*0980*/  LDG.E R20, desc[UR8][R20.64] ;  /* 0x0000000814147981 */ /* 0x000ea2000c1e1900 */
[----:B------:R-:W-:-:S04]  /*0990*/  IMAD.WIDE.U32 R22, R24, 0x4, R12 ;  /* 0x0000000418167825 */ /* 0x000fc800078e000c */
[----:B------:R-:W-:-:S04]  /*09a0*/  IMAD.WIDE.U32 R16, R26, 0x4, R16 ;  /* 0x000000041a107825 */ /* 0x000fc800078e0010 */
[----:B------:R-:W-:-:S04]  /*09b0*/  IMAD.WIDE.U32 R14, R26, 0x4, R14 ;  /* 0x000000041a0e7825 */ /* 0x000fc800078e000e */
[----:B--2---:R-:W-:-:S05]  /*09c0*/  FADD R19, R19, R20 ;  /* 0x0000001413137221 */ /* 0x004fca0000000000 */
[----:B------:R0:W-:Y:S04]  /*09d0*/  STG.E desc[UR8][R22.64], R19 ;  /* 0x0000001316007986 */ /* 0x0001e8000c101908 */
[----:B------:R1:W0:Y:S04]  /*09e0*/  LDG.E R16, desc[UR8][R16.64] ;  /* 0x0000000810107981 */ /* 0x000228000c1e1900 */
[----:B------:R2:W0:Y:S01]  /*09f0*/  LDG.E R15, desc[UR8][R14.64] ;  /* 0x000000080e0f7981 */ /* 0x000422000c1e1900 */
[----:B------:R-:W-:Y:S01]  /*0a00*/  UIADD3 UR6, UPT, UPT, UR6, 0x10, URZ ;  /* 0x0000001006067890 */ /* 0x000fe2000fffe0ff */
[----:B------:R-:W-:-:S03]  /*0a10*/  IMAD.WIDE.U32 R12, R26, 0x4, R12 ;  /* 0x000000041a0c7825 */ /* 0x000fc600078e000c */
[----:B------:R-:W-:Y:S01]  /*0a20*/  UISETP.NE.AND UP0, UPT, UR6, URZ, UPT ;  /* 0x000000ff0600728c */ /* 0x000fe2000bf05270 */
[----:B-1----:R-:W-:Y:S02]  /*0a30*/  MOV R17, UR10 ;  /* 0x0000000a00117c02 */ /* 0x002fe40008000f00 */
[----:B------:R-:W-:Y:S02]  /*0a40*/  MOV R18, UR10 ;  /* 0x0000000a00127c02 */ /* 0x000fe40008000f00 */
[----:B------:R-:W-:Y:S02]  /*0a50*/  MOV R21, UR10 ;  /* 0x0000000a00157c02 */ /* 0x000fe40008000f00 */
[----:B------:R-:W-:Y:S02]  /*0a60*/  MOV R20, UR10 ;  /* 0x0000000a00147c02 */ /* 0x000fe40008000f00 */
[----:B--2---:R-:W-:Y:S02]  /*0a70*/  MOV R14, UR10 ;  /* 0x0000000a000e7c02 */ /* 0x004fe40008000f00 */
[----:B------:R-:W-:-:S02]  /*0a80*/  LEA R6, R17, R6, 0x4 ;  /* 0x0000000611067211 */ /* 0x000fc400078e20ff */
[----:B------:R-:W-:Y:S02]  /*0a90*/  LEA R2, R18, R2, 0x4 ;  /* 0x0000000212027211 */ /* 0x000fe400078e20ff */
[----:B------:R-:W-:Y:S02]  /*0aa0*/  LEA R4, R21, R4, 0x4 ;  /* 0x0000000415047211 */ /* 0x000fe400078e20ff */
[----:B------:R-:W-:Y:S02]  /*0ab0*/  LEA R5, R20, R5, 0x4 ;  /* 0x0000000514057211 */ /* 0x000fe400078e20ff */
[----:B------:R-:W-:Y:S02]  /*0ac0*/  LEA R10, R17, R10, 0x4 ;  /* 0x0000000a110a7211 */ /* 0x000fe400078e20ff */
[C---:B------:R-:W-:Y:S02]  /*0ad0*/  LEA R7, R14.reuse, R7, 0x4 ;  /* 0x000000070e077211 */ /* 0x040fe400078e20ff */
[----:B------:R-:W-:-:S02]  /*0ae0*/  LEA R11, R14, R11, 0x4 ;  /* 0x0000000b0e0b7211 */ /* 0x000fc400078e20ff */
[----:B------:R-:W-:Y:S02]  /*0af0*/  LEA R27, R18, R27, 0x4 ;  /* 0x0000001b121b7211 */ /* 0x000fe400078e20ff */
[----:B------:R-:W-:Y:S01]  /*0b00*/  LEA R29, R14, R29, 0x4 ;  /* 0x0000001d0e1d7211 */ /* 0x000fe200078e20ff */
[----:B0-----:R-:W-:Y:S01]  /*0b10*/  FADD R19, R16, R15 ;  /* 0x0000000f10137221 */ /* 0x001fe20000000000 */
[----:B------:R-:W-:Y:S02]  /*0b20*/  MOV R15, UR10 ;  /* 0x0000000a000f7c02 */ /* 0x000fe40008000f00 */
[----:B------:R-:W-:Y:S02]  /*0b30*/  MOV R16, UR10 ;  /* 0x0000000a00107c02 */ /* 0x000fe40008000f00 */
[----:B------:R0:W-:Y:S01]  /*0b40*/  STG.E desc[UR8][R12.64], R19 ;  /* 0x000000130c007986 */ /* 0x0001e2000c101908 */
[----:B------:R-:W-:Y:S02]  /*0b50*/  LEA R8, R15, R8, 0x4 ;  /* 0x000000080f087211 */ /* 0x000fe400078e20ff */
[----:B------:R-:W-:-:S02]  /*0b60*/  LEA R9, R16, R9, 0x4 ;  /* 0x0000000910097211 */ /* 0x000fc400078e20ff */
[----:B------:R-:W-:Y:S02]  /*0b70*/  LEA R28, R15, R28, 0x4 ;  /* 0x0000001c0f1c7211 */ /* 0x000fe400078e20ff */
[----:B------:R-:W-:Y:S02]  /*0b80*/  LEA R25, R16, R25, 0x4 ;  /* 0x0000001910197211 */ /* 0x000fe400078e20ff */
[----:B0-----:R-:W-:Y:S02]  /*0b90*/  MOV R13, UR10 ;  /* 0x0000000a000d7c02 */ /* 0x001fe40008000f00 */
[----:B------:R-:W-:Y:S02]  /*0ba0*/  MOV R12, UR10 ;  /* 0x0000000a000c7c02 */ /* 0x000fe40008000f00 */
[----:B------:R-:W-:Y:S02]  /*0bb0*/  LEA R24, R13, R24, 0x4 ;  /* 0x000000180d187211 */ /* 0x000fe400078e20ff */
[----:B------:R-:W-:-:S02]  /*0bc0*/  LEA R26, R15, R26, 0x4 ;  /* 0x0000001a0f1a7211 */ /* 0x000fc400078e20ff */
[----:B------:R-:W-:Y:S01]  /*0bd0*/  LEA R3, R12, R3, 0x4 ;  /* 0x000000030c037211 */ /* 0x000fe200078e20ff */
[----:B------:R-:W-:Y:S06]  /*0be0*/  BRA.U UP0, `(.L_x_1) ;  /* 0xfffffff500c47547 */ /* 0x000fec000b83ffff */
[----:B------:R-:W-:-:S07]  /*0bf0*/  MOV R3, UR5 ;  /* 0x0000000500037c02 */ /* 0x000fce0008000f00 */
.L_x_0:
[----:B------:R-:W-:-:S06]  /*0c00*/  ULOP3.LUT UP0, UR5, UR11, 0xf, URZ, 0xc0, !UPT ;  /* 0x0000000f0b057892 */ /* 0x000fcc000f80c0ff */
[----:B------:R-:W-:-:S13]  /*0c10*/  PLOP3.LUT P0, PT, PT, PT, UP0, 0x80, 0x8 ;  /* 0x000000000008781c */ /* 0x000fda0003f0f008 */
[----:B0-----:R-:W-:Y:S05]  /*0c20*/  @!P0 EXIT ;  /* 0x000000000000894d */ /* 0x001fea0003800000 */
[----:B------:R-:W-:Y:S01]  /*0c30*/  MOV R2, UR5 ;  /* 0x0000000500027c02 */ /* 0x000fe20008000f00 */
[----:B------:R-:W-:-:S03]  /*0c40*/  ULOP3.LUT UR6, UR11, 0x7, URZ, 0xc0, !UPT ;  /* 0x000000070b067892 */ /* 0x000fc6000f8ec0ff */
[----:B------:R-:W-:-:S03]  /*0c50*/  ISETP.GE.U32.AND P0, PT, R2, 0x8, PT ;  /* 0x000000080200780c */ /* 0x000fc60003f06070 */
[----:B------:R-:W-:-:S10]  /*0c60*/  ISETP.NE.AND P1, PT, RZ, UR6, PT ;  /* 0x00000006ff007c0c */ /* 0x000fd4000bf25270 */
[----:B------:R-:W-:Y:S05]  /*0c70*/  @!P0 BRA `(.L_x_2) ;  /* 0x0000000400108947 */ /* 0x000fea0003800000 */
[----:B------:R-:W0:Y:S01]  /*0c80*/  LDC.64 R6, c[0x0][0x380] ;  /* 0x0000e000ff067b82 */ /* 0x000e220000000a00 */
[----:B------:R-:W-:-:S07]  /*0c90*/  IMAD R15, R3, UR10, R0 ;  /* 0x0000000a030f7c24 */ /* 0x000fce000f8e0200 */
[----:B------:R-:W1:Y:S08]  /*0ca0*/  LDC.64 R4, c[0x0][0x388] ;  /* 0x0000e200ff047b82 */ /* 0x000e700000000a00 */
[----:B------:R-:W2:Y:S01]  /*0cb0*/  LDC.64 R8, c[0x0][0x390] ;  /* 0x0000e400ff087b82 */ /* 0x000ea20000000a00 */
[----:B0-----:R-:W-:-:S06]  /*0cc0*/  IMAD.WIDE.U32 R10, R15, 0x4, R6 ;  /* 0x000000040f0a7825 */ /* 0x001fcc00078e0006 */
[----:B------:R-:W3:Y:S01]  /*0cd0*/  LDG.E R10, desc[UR8][R10.64] ;  /* 0x000000080a0a7981 */ /* 0x000ee2000c1e1900 */
[----:B-1----:R-:W-:-:S06]  /*0ce0*/  IMAD.WIDE.U32 R12, R15, 0x4, R4 ;  /* 0x000000040f0c7825 */ /* 0x002fcc00078e0004 */
[----:B------:R-:W3:Y:S01]  /*0cf0*/  LDG.E R13, desc[UR8][R12.64] ;  /* 0x000000080c0d7981 */ /* 0x000ee2000c1e1900 */
[C---:B------:R-:W-:Y:S01]  /*0d00*/  IADD3 R21, PT, PT, R15.reuse, UR10, RZ ;  /* 0x0000000a0f157c10 */ /* 0x040fe2000fffe0ff */
[----:B--2---:R-:W-:-:S04]  /*0d10*/  IMAD.WIDE.U32 R14, R15, 0x4, R8 ;  /* 0x000000040f0e7825 */ /* 0x004fc800078e0008 */
[----:B------:R-:W-:-:S04]  /*0d20*/  IMAD.WIDE.U32 R16, R21, 0x4, R6 ;  /* 0x0000000415107825 */ /* 0x000fc800078e0006 */
[----:B------:R-:W-:-:S04]  /*0d30*/  IMAD.WIDE.U32 R18, R21, 0x4, R4 ;  /* 0x0000000415127825 */ /* 0x000fc800078e0004 */
[----:B---3--:R-:W-:-:S05]  /*0d40*/  FADD R23, R10, R13 ;  /* 0x0000000d0a177221 */ /* 0x008fca0000000000 */
[----:B------:R0:W-:Y:S04]  /*0d50*/  STG.E desc[UR8][R14.64], R23 ;  /* 0x000000170e007986 */ /* 0x0001e8000c101908 */
[----:B------:R-:W2:Y:S04]  /*0d60*/  LDG.E R16, desc[UR8][R16.64] ;  /* 0x0000000810107981 */ /* 0x000ea8000c1e1900 */
[----:B------:R-:W2:Y:S01]  /*0d70*/  LDG.E R19, desc[UR8][R18.64] ;  /* 0x0000000812137981 */ /* 0x000ea2000c1e1900 */
[C---:B------:R-:W-:Y:S01]  /*0d80*/  IADD3 R27, PT, PT, R21.reuse, UR10, RZ ;  /* 0x0000000a151b7c10 */ /* 0x040fe2000fffe0ff */
[----:B------:R-:W-:-:S04]  /*0d90*/  IMAD.WIDE.U32 R10, R21, 0x4, R8 ;  /* 0x00000004150a7825 */ /* 0x000fc800078e0008 */
[----:B------:R-:W-:-:S04]  /*0da0*/  IMAD.WIDE.U32 R12, R27, 0x4, R6 ;  /* 0x000000041b0c7825 */ /* 0x000fc800078e0006 */
[----:B------:R-:W-:-:S04]  /*0db0*/  IMAD.WIDE.U32 R20, R27, 0x4, R4 ;  /* 0x000000041b147825 */ /* 0x000fc800078e0004 */
[----:B--2---:R-:W-:-:S05]  /*0dc0*/  FADD R25, R16, R19 ;  /* 0x0000001310197221 */ /* 0x004fca0000000000 */
[----:B------:R1:W-:Y:S04]  /*0dd0*/  STG.E desc[UR8][R10.64], R25 ;  /* 0x000000190a007986 */ /* 0x0003e8000c101908 */
[----:B------:R-:W2:Y:S04]  /*0de0*/  LDG.E R12, desc[UR8][R12.64] ;  /* 0x000000080c0c7981 */ /* 0x000ea8000c1e1900 */
[----:B------:R-:W2:Y:S01]  /*0df0*/  LDG.E R21, desc[UR8][R20.64] ;  /* 0x0000000814157981 */ /* 0x000ea2000c1e1900 */
[C---:B------:R-:W-:Y:S01]  /*0e00*/  IADD3 R29, PT, PT, R27.reuse, UR10, RZ ;  /* 0x0000000a1b1d7c10 */ /* 0x040fe2000fffe0ff */
[----:B0-----:R-:W-:-:S04]  /*0e10*/  IMAD.WIDE.U32 R14, R27, 0x4, R8 ;  /* 0x000000041b0e7825 */ /* 0x001fc800078e0008 */
[----:B------:R-:W-:-:S04]  /*0e20*/  IMAD.WIDE.U32 R16, R29, 0x4, R6 ;  /* 0x000000041d107825 */ /* 0x000fc800078e0006 */
[----:B------:R-:W-:-:S04]  /*0e30*/  IMAD.WIDE.U32 R18, R29, 0x4, R4 ;  /* 0x000000041d127825 */ /* 0x000fc800078e0004 */
[----:B--2---:R-:W-:-:S05]  /*0e40*/  FADD R23, R12, R21 ;  /* 0x000000150c177221 */ /* 0x004fca0000000000 */
[----:B------:R0:W-:Y:S04]  /*0e50*/  STG.E desc[UR8][R14.64], R23 ;  /* 0x000000170e007986 */ /* 0x0001e8000c101908 */
[----:B------:R-:W2:Y:S04]  /*0e60*/  LDG.E R16, desc[UR8][R16.64] ;  /* 0x0000000810107981 */ /* 0x000ea8000c1e1900 */
[----:B------:R-:W2:Y:S01]  /*0e70*/  LDG.E R19, desc[UR8][R18.64] ;  /* 0x0000000812137981 */ /* 0x000ea2000c1e1900 */
[C---:B------:R-:W-:Y:S01]  /*0e80*/  IADD3 R27, PT, PT, R29.reuse, UR10, RZ ;  /* 0x0000000a1d1b7c10 */ /* 0x040fe2000fffe0ff */
[----:B-1----:R-:W-:-:S04]  /*0e90*/  IMAD.WIDE.U32 R10, R29, 0x4, R8 ;  /* 0x000000041d0a7825 */ /* 0x002fc800078e0008 */
        /* <DEDUP_REMOVED lines=22> */
[C---:B0-----:R-:W-:Y:S01]  /*1000*/  IADD3 R23, PT, PT, R27.reuse, UR10, RZ ;  /* 0x0000000a1b177c10 */ /* 0x041fe2000fffe0ff */
[----:B------:R-:W-:-:S04]  /*1010*/  IMAD.WIDE.U32 R14, R27, 0x4, R8 ;  /* 0x000000041b0e7825 */ /* 0x000fc800078e0008 */
[----:B------:R-:W-:-:S04]  /*1020*/  IMAD.WIDE.U32 R6, R23, 0x4, R6 ;  /* 0x0000000417067825 */ /* 0x000fc800078e0006 */
[----:B------:R-:W-:-:S04]  /*1030*/  IMAD.WIDE.U32 R4, R23, 0x4, R4 ;  /* 0x0000000417047825 */ /* 0x000fc800078e0004 */
[----:B--2---:R-:W-:-:S05]  /*1040*/  FADD R17, R12, R21 ;  /* 0x000000150c117221 */ /* 0x004fca0000000000 */
[----:B------:R0:W-:Y:S04]  /*1050*/  STG.E desc[UR8][R14.64], R17 ;  /* 0x000000110e007986 */ /* 0x0001e8000c101908 */
[----:B------:R-:W1:Y:S04]  /*1060*/  LDG.E R6, desc[UR8][R6.64] ;  /* 0x0000000806067981 */ /* 0x000e68000c1e1900 */
[----:B------:R-:W1:Y:S01]  /*1070*/  LDG.E R5, desc[UR8][R4.64] ;  /* 0x0000000804057981 */ /* 0x000e62000c1e1900 */
[----:B------:R-:W-:Y:S01]  /*1080*/  IMAD.WIDE.U32 R8, R23, 0x4, R8 ;  /* 0x0000000417087825 */ /* 0x000fe200078e0008 */
[----:B------:R-:W-:-:S03]  /*1090*/  IADD3 R3, PT, PT, R3, 0x8, RZ ;  /* 0x0000000803037810 */ /* 0x000fc60007ffe0ff */
[----:B-1----:R-:W-:-:S05]  /*10a0*/  FADD R11, R6, R5 ;  /* 0x00000005060b7221 */ /* 0x002fca0000000000 */
[----:B------:R0:W-:Y:S02]  /*10b0*/  STG.E desc[UR8][R8.64], R11 ;  /* 0x0000000b08007986 */ /* 0x0001e4000c101908 */
.L_x_2:
[----:B------:R-:W-:Y:S05]  /*10c0*/  @!P1 EXIT ;  /* 0x000000000000994d */ /* 0x000fea0003800000 */
[----:B------:R-:W-:Y:S01]  /*10d0*/  MOV R2, UR6 ;  /* 0x0000000600027c02 */ /* 0x000fe20008000f00 */
[----:B------:R-:W-:-:S03]  /*10e0*/  ULOP3.LUT UR4, UR11, 0x3, URZ, 0xc0, !UPT ;  /* 0x000000030b047892 */ /* 0x000fc6000f8ec0ff */
[----:B------:R-:W-:-:S03]  /*10f0*/  ISETP.GE.U32.AND P0, PT, R2, 0x4, PT ;  /* 0x000000040200780c */ /* 0x000fc60003f06070 */
[----:B------:R-:W-:-:S10]  /*1100*/  ISETP.NE.AND P1, PT, RZ, UR4, PT ;  /* 0x00000004ff007c0c */ /* 0x000fd4000bf25270 */
[----:B------:R-:W-:Y:S05]  /*1110*/  @!P0 BRA `(.L_x_3) ;  /* 0x0000000000908947 */ /* 0x000fea0003800000 */
[----:B------:R-:W1:Y:S01]  /*1120*/  LDC.64 R6, c[0x0][0x380] ;  /* 0x0000e000ff067b82 */ /* 0x000e620000000a00 */
[----:B0-----:R-:W-:-:S07]  /*1130*/  IMAD R15, R3, UR10, R0 ;  /* 0x0000000a030f7c24 */ /* 0x001fce000f8e0200 */
[----:B------:R-:W0:Y:S08]  /*1140*/  LDC.64 R4, c[0x0][0x388] ;  /* 0x0000e200ff047b82 */ /* 0x000e300000000a00 */
[----:B------:R-:W2:Y:S01]  /*1150*/  LDC.64 R8, c[0x0][0x390] ;  /* 0x0000e400ff087b82 */ /* 0x000ea20000000a00 */
[----:B-1----:R-:W-:-:S06]  /*1160*/  IMAD.WIDE.U32 R10, R15, 0x4, R6 ;  /* 0x000000040f0a7825 */ /* 0x002fcc00078e0006 */
[----:B------:R-:W3:Y:S01]  /*1170*/  LDG.E R10, desc[UR8][R10.64] ;  /* 0x000000080a0a7981 */ /* 0x000ee2000c1e1900 */
[----:B0-----:R-:W-:-:S06]  /*1180*/  IMAD.WIDE.U32 R12, R15, 0x4, R4 ;  /* 0x000000040f0c7825 */ /* 0x001fcc00078e0004 */
        /* <DEDUP_REMOVED lines=29> */
.L_x_3:
[----:B------:R-:W-:Y:S05]  /*1360*/  @!P1 EXIT ;  /* 0x000000000000994d */ /* 0x000fea0003800000 */
[----:B------:R-:W1:Y:S01]  /*1370*/  LDC.64 R12, c[0x0][0x390] ;  /* 0x0000e400ff0c7b82 */ /* 0x000e620000000a00 */
[----:B0-2---:R-:W-:Y:S01]  /*1380*/  IMAD R15, R3, UR10, R0 ;  /* 0x0000000a030f7c24 */ /* 0x005fe2000f8e0200 */
[----:B------:R-:W-:-:S06]  /*1390*/  UIADD3 UR4, UPT, UPT, -UR4, URZ, URZ ;  /* 0x000000ff04047290 */ /* 0x000fcc000fffe1ff */
[----:B------:R-:W0:Y:S08]  /*13a0*/  LDC.64 R8, c[0x0][0x380] ;  /* 0x0000e000ff087b82 */ /* 0x000e300000000a00 */
[----:B------:R-:W2:Y:S02]  /*13b0*/  LDC.64 R10, c[0x0][0x388] ;  /* 0x0000e200ff0a7b82 */ /* 0x000ea40000000a00 */
.L_x_4:
[----:B0-----:R-:W-:-:S04]  /*13c0*/  IMAD.WIDE.U32 R2, R15, 0x4, R8 ;  /* 0x000000040f027825 */ /* 0x001fc800078e0008 */
[C---:B--2---:R-:W-:Y:S02]  /*13d0*/  IMAD.WIDE.U32 R4, R15.reuse, 0x4, R10 ;  /* 0x000000040f047825 */ /* 0x044fe400078e000a */
[----:B------:R-:W2:Y:S04]  /*13e0*/  LDG.E R2, desc[UR8][R2.64] ;  /* 0x0000000802027981 */ /* 0x000ea8000c1e1900 */
[----:B------:R-:W2:Y:S01]  /*13f0*/  LDG.E R5, desc[UR8][R4.64] ;  /* 0x0000000804057981 */ /* 0x000ea2000c1e1900 */
[C---:B-1-3--:R-:W-:Y:S01]  /*1400*/  IMAD.WIDE.U32 R6, R15.reuse, 0x4, R12 ;  /* 0x000000040f067825 */ /* 0x04afe200078e000c */
[----:B------:R-:W-:Y:S01]  /*1410*/  UIADD3 UR4, UPT, UPT, UR4, 0x1, URZ ;  /* 0x0000000104047890 */ /* 0x000fe2000fffe0ff */
[----:B------:R-:W-:-:S03]  /*1420*/  IADD3 R15, PT, PT, R15, UR10, RZ ;  /* 0x0000000a0f0f7c10 */ /* 0x000fc6000fffe0ff */
[----:B------:R-:W-:Y:S01]  /*1430*/  UISETP.NE.AND UP0, UPT, UR4, URZ, UPT ;  /* 0x000000ff0400728c */ /* 0x000fe2000bf05270 */
[----:B--2---:R-:W-:-:S05]  /*1440*/  FADD R17, R2, R5 ;  /* 0x0000000502117221 */ /* 0x004fca0000000000 */
[----:B------:R3:W-:Y:S03]  /*1450*/  STG.E desc[UR8][R6.64], R17 ;  /* 0x0000001106007986 */ /* 0x0007e6000c101908 */
[----:B------:R-:W-:Y:S05]  /*1460*/  BRA.U UP0, `(.L_x_4) ;  /* 0xfffffffd00d47547 */ /* 0x000fea000b83ffff */
[----:B------:R-:W-:Y:S05]  /*1470*/  EXIT ;  /* 0x000000000000794d */ /* 0x000fea0003800000 */
.L_x_5:
[----:B------:R-:W-:-:S00]  /*1480*/  BRA `(.L_x_5) ;  /* 0xfffffffc00fc7947 */ /* 0x000fc0000383ffff */
[----:B------:R-:W-:-:S00]  /*1490*/  NOP ;  /* 0x0000000000007918 */ /* 0x000fc00000000000 */
        /* <DEDUP_REMOVED lines=14> */
.L_x_7:


//--------------------- .text._Z18sumMatrixOnGPU2D2DPfS_S_ii --------------------------
	.section	.text._Z18sumMatrixOnGPU2D2DPfS_S_ii,"ax",@progbits
	.align	128
        .global         _Z18sumMatrixOnGPU2D2DPfS_S_ii
        .type           _Z18sumMatrixOnGPU2D2DPfS_S_ii,@function
        .size           _Z18sumMatrixOnGPU2D2DPfS_S_ii,(.L_x_8 - _Z18sumMatrixOnGPU2D2DPfS_S_ii)
        .other          _Z18sumMatrixOnGPU2D2DPfS_S_ii,@"STO_CUDA_ENTRY STV_DEFAULT"
_Z18sumMatrixOnGPU2D2DPfS_S_ii:
.text._Z18sumMatrixOnGPU2D2DPfS_S_ii:
[----:B------:R-:W-:Y:S01]  /*0000*/  LDC R1, c[0x0][0x37c] ;  /* 0x0000df00ff017b82 */ /* 0x000fe20000000800 */
[----:B------:R-:W0:Y:S07]  /*0010*/  S2R R2, SR_TID.Y ;  /* 0x0000000000027919 */ /* 0x000e2e0000002200 */
[----:B------:R-:W1:Y:S01]  /*0020*/  LDC R0, c[0x0][0x360] ;  /* 0x0000d800ff007b82 */ /* 0x000e620000000800 */
[----:B------:R-:W2:Y:S01]  /*0030*/  LDCU.64 UR6, c[0x0][0x398] ;  /* 0x00007300ff0677ac */ /* 0x000ea20008000a00 */
[----:B------:R-:W1:Y:S06]  /*0040*/  S2R R5, SR_TID.X ;  /* 0x0000000000057919 */ /* 0x000e6c0000002100 */
[----:B------:R-:W0:Y:S08]  /*0050*/  S2UR UR5, SR_CTAID.Y ;  /* 0x00000000000579c3 */ /* 0x000e300000002600 */
[----:B------:R-:W0:Y:S08]  /*0060*/  LDC R3, c[0x0][0x364] ;  /* 0x0000d900ff037b82 */ /* 0x000e300000000800 */
[----:B------:R-:W1:Y:S01]  /*0070*/  S2UR UR4, SR_CTAID.X ;  /* 0x00000000000479c3 */ /* 0x000e620000002500 */
[----:B0-----:R-:W-:-:S05]  /*0080*/  IMAD R3, R3, UR5, R2 ;  /* 0x0000000503037c24 */ /* 0x001fca000f8e0202 */
[----:B--2---:R-:W-:Y:S01]  /*0090*/  ISETP.GE.AND P0, PT, R3, UR7, PT ;  /* 0x0000000703007c0c */ /* 0x004fe2000bf06270 */
[----:B-1----:R-:W-:-:S04]  /*00a0*/  IMAD R0, R0, UR4, R5 ;  /* 0x0000000400007c24 */ /* 0x002fc8000f8e0205 */
[----:B------:R-:W-:Y:S01]  /*00b0*/  IMAD R9, R3, UR6, R0 ;  /* 0x0000000603097c24 */ /* 0x000fe2000f8e0200 */
[----:B------:R-:W-:-:S13]  /*00c0*/  ISETP.GE.OR P0, PT, R0, UR6, P0 ;  /* 0x0000000600007c0c */ /* 0x000fda0008706670 */
[----:B------:R-:W-:Y:S05]  /*00d0*/  @P0 EXIT ;  /* 0x000000000000094d */ /* 0x000fea0003800000 */
[----:B------:R-:W0:Y:S01]  /*00e0*/  LDC.64 R2, c[0x0][0x380] ;  /* 0x0000e000ff027b82 */ /* 0x000e220000000a00 */
[----:B------:R-:W1:Y:S07]  /*00f0*/  LDCU.64 UR4, c[0x0][0x358] ;  /* 0x00006b00ff0477ac */ /* 0x000e6e0008000a00 */
[----:B------:R-:W2:Y:S08]  /*0100*/  LDC.64 R4, c[0x0][0x388] ;  /* 0x0000e200ff047b82 */ /* 0x000eb00000000a00 */
[----:B------:R-:W3:Y:S01]  /*0110*/  LDC.64 R6, c[0x0][0x390] ;  /* 0x0000e400ff067b82 */ /* 0x000ee20000000a00 */
[----:B0-----:R-:W-:-:S06]  /*0120*/  IMAD.WIDE.U32 R2, R9, 0x4, R2 ;  /* 0x0000000409027825 */ /* 0x001fcc00078e0002 */
[----:B-1----:R-:W4:Y:S01]  /*0130*/  LDG.E R2, desc[UR4][R2.64] ;  /* 0x0000000402027981 */ /* 0x002f22000c1e1900 */
[----:B--2---:R-:W-:-:S06]  /*0140*/  IMAD.WIDE.U32 R4, R9, 0x4, R4 ;  /* 0x0000000409047825 */ /* 0x004fcc00078e0004 */
[----:B------:R-:W4:Y:S01]  /*0150*/  LDG.E R5, desc[UR4][R4.64] ;  /* 0x0000000404057981 */ /* 0x000f22000c1e1900 */
[----:B---3--:R-:W-:-:S04]  /*0160*/  IMAD.WIDE.U32 R6, R9, 0x4, R6 ;  /* 0x0000000409067825 */ /* 0x008fc800078e0006 */
[----:B----4-:R-:W-:-:S05]  /*0170*/  FADD R9, R2, R5 ;  /* 0x0000000502097221 */ /* 0x010fca0000000000 */
[----:B------:R-:W-:Y:S01]  /*0180*/  STG.E desc[UR4][R6.64], R9 ;  /* 0x0000000906007986 */ /* 0x000fe2000c101904 */
[----:B------:R-:W-:Y:S05]  /*0190*/  EXIT ;  /* 0x000000000000794d */ /* 0x000fea0003800000 */
.L_x_6:
        /* <DEDUP_REMOVED lines=14> */
.L_x_8:


//--------------------- .nv.shared.reserved.0     --------------------------
	.section	.nv.shared.reserved.0,"aw",@nobits
	.weak		__nv_reservedSMEM_offset_0_alias
	.size		__nv_reservedSMEM_offset_0_alias, 0, 64
	.other		__nv_reservedSMEM_offset_0_alias,@"STO_CUDA_RESERVED_SHARED STV_DEFAULT"
__nv_reservedSMEM_offset_0_alias:
	.zero		0
	.zero		64


//--------------------- .nv.constant0._Z18sumMatrixOnGPU1D1DPfS_S_ii --------------------------
	.section	.nv.constant0._Z18sumMatrixOnGPU1D1DPfS_S_ii,"a",@progbits
	.sectionflags	@""
	.align	4
.nv.constant0._Z18sumMatrixOnGPU1D1DPfS_S_ii:
	.zero		928


//--------------------- .nv.constant0._Z18sumMatrixOnGPU2D2DPfS_S_ii --------------------------
	.section	.nv.constant0._Z18sumMatrixOnGPU2D2DPfS_S_ii,"a",@progbits
	.sectionflags	@""
	.align	4
.nv.constant0._Z18sumMatrixOnGPU2D2DPfS_S_ii:
	.zero		928


//--------------------- SYMBOLS --------------------------

	.type		.nv.reservedSmem.offset0,@object
	.size		.nv.reservedSmem.offset0,0x4
